//
// Generated by NVIDIA NVVM Compiler
//
// Compiler Build ID: CL-36424714
// Cuda compilation tools, release 13.0, V13.0.88
// Based on NVVM 20.0.0
//

.version 9.0
.target sm_100
.address_size 64

	// .globl	_Z12sumReductionPiS_i
.extern .shared .align 16 .b8 sharedData[];

.visible .entry _Z12sumReductionPiS_i(
	.param .u64 .ptr .align 1 _Z12sumReductionPiS_i_param_0,
	.param .u64 .ptr .align 1 _Z12sumReductionPiS_i_param_1,
	.param .u32 _Z12sumReductionPiS_i_param_2
)
{
	.reg .pred 	%p<7>;
	.reg .b32 	%r<27>;
	.reg .b64 	%rd<11>;

	ld.param.u64 	%rd3, [_Z12sumReductionPiS_i_param_0];
	ld.param.u64 	%rd2, [_Z12sumReductionPiS_i_param_1];
	ld.param.u32 	%r11, [_Z12sumReductionPiS_i_param_2];
	cvta.to.global.u64 	%rd1, %rd3;
	mov.u32 	%r1, %tid.x;
	mov.u32 	%r2, %ctaid.x;
	mov.u32 	%r26, %ntid.x;
	mul.lo.s32 	%r13, %r26, %r2;
	shl.b32 	%r14, %r13, 1;
	add.s32 	%r4, %r14, %r1;
	setp.ge.u32 	%p1, %r4, %r11;
	mov.b32 	%r25, 0;
	@%p1 bra 	$L__BB0_2;
	mul.wide.u32 	%rd4, %r4, 4;
	add.s64 	%rd5, %rd1, %rd4;
	ld.global.u32 	%r25, [%rd5];
$L__BB0_2:
	shl.b32 	%r15, %r1, 2;
	mov.u32 	%r16, sharedData;
	add.s32 	%r7, %r16, %r15;
	st.shared.u32 	[%r7], %r25;
	add.s32 	%r8, %r4, %r26;
	setp.ge.u32 	%p2, %r8, %r11;
	@%p2 bra 	$L__BB0_4;
	mul.wide.u32 	%rd6, %r8, 4;
	add.s64 	%rd7, %rd1, %rd6;
	ld.global.u32 	%r17, [%rd7];
	add.s32 	%r18, %r25, %r17;
	st.shared.u32 	[%r7], %r18;
$L__BB0_4:
	bar.sync 	0;
	setp.lt.u32 	%p3, %r26, 2;
	@%p3 bra 	$L__BB0_8;
$L__BB0_5:
	shr.u32 	%r10, %r26, 1;
	setp.ge.u32 	%p4, %r1, %r10;
	@%p4 bra 	$L__BB0_7;
	shl.b32 	%r19, %r10, 2;
	add.s32 	%r20, %r7, %r19;
	ld.shared.u32 	%r21, [%r20];
	ld.shared.u32 	%r22, [%r7];
	add.s32 	%r23, %r22, %r21;
	st.shared.u32 	[%r7], %r23;
$L__BB0_7:
	bar.sync 	0;
	setp.gt.u32 	%p5, %r26, 3;
	mov.u32 	%r26, %r10;
	@%p5 bra 	$L__BB0_5;
$L__BB0_8:
	setp.ne.s32 	%p6, %r1, 0;
	@%p6 bra 	$L__BB0_10;
	ld.shared.u32 	%r24, [sharedData];
	cvta.to.global.u64 	%rd8, %rd2;
	mul.wide.u32 	%rd9, %r2, 4;
	add.s64 	%rd10, %rd8, %rd9;
	st.global.u32 	[%rd10], %r24;
$L__BB0_10:
	ret;

}
	// .globl	_Z12maxReductionPiS_i
.visible .entry _Z12maxReductionPiS_i(
	.param .u64 .ptr .align 1 _Z12maxReductionPiS_i_param_0,
	.param .u64 .ptr .align 1 _Z12maxReductionPiS_i_param_1,
	.param .u32 _Z12maxReductionPiS_i_param_2
)
{
	.reg .pred 	%p<7>;
	.reg .b32 	%r<27>;
	.reg .b64 	%rd<11>;

	ld.param.u64 	%rd3, [_Z12maxReductionPiS_i_param_0];
	ld.param.u64 	%rd2, [_Z12maxReductionPiS_i_param_1];
	ld.param.u32 	%r11, [_Z12maxReductionPiS_i_param_2];
	cvta.to.global.u64 	%rd1, %rd3;
	mov.u32 	%r1, %tid.x;
	mov.u32 	%r2, %ctaid.x;
	mov.u32 	%r26, %ntid.x;
	mul.lo.s32 	%r13, %r26, %r2;
	shl.b32 	%r14, %r13, 1;
	add.s32 	%r4, %r14, %r1;
	setp.ge.u32 	%p1, %r4, %r11;
	mov.b32 	%r25, -2147483648;
	@%p1 bra 	$L__BB1_2;
	mul.wide.u32 	%rd4, %r4, 4;
	add.s64 	%rd5, %rd1, %rd4;
	ld.global.u32 	%r25, [%rd5];
$L__BB1_2:
	shl.b32 	%r15, %r1, 2;
	mov.u32 	%r16, sharedData;
	add.s32 	%r7, %r16, %r15;
	st.shared.u32 	[%r7], %r25;
	add.s32 	%r8, %r4, %r26;
	setp.ge.u32 	%p2, %r8, %r11;
	@%p2 bra 	$L__BB1_4;
	mul.wide.u32 	%rd6, %r8, 4;
	add.s64 	%rd7, %rd1, %rd6;
	ld.global.u32 	%r17, [%rd7];
	max.s32 	%r18, %r25, %r17;
	st.shared.u32 	[%r7], %r18;
$L__BB1_4:
	bar.sync 	0;
	setp.lt.u32 	%p3, %r26, 2;
	@%p3 bra 	$L__BB1_8;
$L__BB1_5:
	shr.u32 	%r10, %r26, 1;
	setp.ge.u32 	%p4, %r1, %r10;
	@%p4 bra 	$L__BB1_7;
	ld.shared.u32 	%r19, [%r7];
	shl.b32 	%r20, %r10, 2;
	add.s32 	%r21, %r7, %r20;
	ld.shared.u32 	%r22, [%r21];
	max.s32 	%r23, %r19, %r22;
	st.shared.u32 	[%r7], %r23;
$L__BB1_7:
	bar.sync 	0;
	setp.gt.u32 	%p5, %r26, 3;
	mov.u32 	%r26, %r10;
	@%p5 bra 	$L__BB1_5;
$L__BB1_8:
	setp.ne.s32 	%p6, %r1, 0;
	@%p6 bra 	$L__BB1_10;
	ld.shared.u32 	%r24, [sharedData];
	cvta.to.global.u64 	%rd8, %rd2;
	mul.wide.u32 	%rd9, %r2, 4;
	add.s64 	%rd10, %rd8, %rd9;
	st.global.u32 	[%rd10], %r24;
$L__BB1_10:
	ret;

}
	// .globl	_Z12minReductionPiS_i
.visible .entry _Z12minReductionPiS_i(
	.param .u64 .ptr .align 1 _Z12minReductionPiS_i_param_0,
	.param .u64 .ptr .align 1 _Z12minReductionPiS_i_param_1,
	.param .u32 _Z12minReductionPiS_i_param_2
)
{
	.reg .pred 	%p<7>;
	.reg .b32 	%r<27>;
	.reg .b64 	%rd<11>;

	ld.param.u64 	%rd3, [_Z12minReductionPiS_i_param_0];
	ld.param.u64 	%rd2, [_Z12minReductionPiS_i_param_1];
	ld.param.u32 	%r11, [_Z12minReductionPiS_i_param_2];
	cvta.to.global.u64 	%rd1, %rd3;
	mov.u32 	%r1, %tid.x;
	mov.u32 	%r2, %ctaid.x;
	mov.u32 	%r26, %ntid.x;
	mul.lo.s32 	%r13, %r26, %r2;
	shl.b32 	%r14, %r13, 1;
	add.s32 	%r4, %r14, %r1;
	setp.ge.u32 	%p1, %r4, %r11;
	mov.b32 	%r25, 2147483647;
	@%p1 bra 	$L__BB2_2;
	mul.wide.u32 	%rd4, %r4, 4;
	add.s64 	%rd5, %rd1, %rd4;
	ld.global.u32 	%r25, [%rd5];
$L__BB2_2:
	shl.b32 	%r15, %r1, 2;
	mov.u32 	%r16, sharedData;
	add.s32 	%r7, %r16, %r15;
	st.shared.u32 	[%r7], %r25;
	add.s32 	%r8, %r4, %r26;
	setp.ge.u32 	%p2, %r8, %r11;
	@%p2 bra 	$L__BB2_4;
	mul.wide.u32 	%rd6, %r8, 4;
	add.s64 	%rd7, %rd1, %rd6;
	ld.global.u32 	%r17, [%rd7];
	min.s32 	%r18, %r25, %r17;
	st.shared.u32 	[%r7], %r18;
$L__BB2_4:
	bar.sync 	0;
	setp.lt.u32 	%p3, %r26, 2;
	@%p3 bra 	$L__BB2_8;
$L__BB2_5:
	shr.u32 	%r10, %r26, 1;
	setp.ge.u32 	%p4, %r1, %r10;
	@%p4 bra 	$L__BB2_7;
	ld.shared.u32 	%r19, [%r7];
	shl.b32 	%r20, %r10, 2;
	add.s32 	%r21, %r7, %r20;
	ld.shared.u32 	%r22, [%r21];
	min.s32 	%r23, %r19, %r22;
	st.shared.u32 	[%r7], %r23;
$L__BB2_7:
	bar.sync 	0;
	setp.gt.u32 	%p5, %r26, 3;
	mov.u32 	%r26, %r10;
	@%p5 bra 	$L__BB2_5;
$L__BB2_8:
	setp.ne.s32 	%p6, %r1, 0;
	@%p6 bra 	$L__BB2_10;
	ld.shared.u32 	%r24, [sharedData];
	cvta.to.global.u64 	%rd8, %rd2;
	mul.wide.u32 	%rd9, %r2, 4;
	add.s64 	%rd10, %rd8, %rd9;
	st.global.u32 	[%rd10], %r24;
$L__BB2_10:
	ret;

}
	// .globl	_Z16productReductionPiS_i
.visible .entry _Z16productReductionPiS_i(
	.param .u64 .ptr .align 1 _Z16productReductionPiS_i_param_0,
	.param .u64 .ptr .align 1 _Z16productReductionPiS_i_param_1,
	.param .u32 _Z16productReductionPiS_i_param_2
)
{
	.reg .pred 	%p<7>;
	.reg .b32 	%r<27>;
	.reg .b64 	%rd<11>;

	ld.param.u64 	%rd3, [_Z16productReductionPiS_i_param_0];
	ld.param.u64 	%rd2, [_Z16productReductionPiS_i_param_1];
	ld.param.u32 	%r11, [_Z16productReductionPiS_i_param_2];
	cvta.to.global.u64 	%rd1, %rd3;
	mov.u32 	%r1, %tid.x;
	mov.u32 	%r2, %ctaid.x;
	mov.u32 	%r26, %ntid.x;
	mul.lo.s32 	%r13, %r26, %r2;
	shl.b32 	%r14, %r13, 1;
	add.s32 	%r4, %r14, %r1;
	setp.ge.u32 	%p1, %r4, %r11;
	mov.b32 	%r25, 1;
	@%p1 bra 	$L__BB3_2;
	mul.wide.u32 	%rd4, %r4, 4;
	add.s64 	%rd5, %rd1, %rd4;
	ld.global.u32 	%r25, [%rd5];
$L__BB3_2:
	shl.b32 	%r15, %r1, 2;
	mov.u32 	%r16, sharedData;
	add.s32 	%r7, %r16, %r15;
	st.shared.u32 	[%r7], %r25;
	add.s32 	%r8, %r4, %r26;
	setp.ge.u32 	%p2, %r8, %r11;
	@%p2 bra 	$L__BB3_4;
	mul.wide.u32 	%rd6, %r8, 4;
	add.s64 	%rd7, %rd1, %rd6;
	ld.global.u32 	%r17, [%rd7];
	mul.lo.s32 	%r18, %r25, %r17;
	st.shared.u32 	[%r7], %r18;
$L__BB3_4:
	bar.sync 	0;
	setp.lt.u32 	%p3, %r26, 2;
	@%p3 bra 	$L__BB3_8;
$L__BB3_5:
	shr.u32 	%r10, %r26, 1;
	setp.ge.u32 	%p4, %r1, %r10;
	@%p4 bra 	$L__BB3_7;
	shl.b32 	%r19, %r10, 2;
	add.s32 	%r20, %r7, %r19;
	ld.shared.u32 	%r21, [%r20];
	ld.shared.u32 	%r22, [%r7];
	mul.lo.s32 	%r23, %r22, %r21;
	st.shared.u32 	[%r7], %r23;
$L__BB3_7:
	bar.sync 	0;
	setp.gt.u32 	%p5, %r26, 3;
	mov.u32 	%r26, %r10;
	@%p5 bra 	$L__BB3_5;
$L__BB3_8:
	setp.ne.s32 	%p6, %r1, 0;
	@%p6 bra 	$L__BB3_10;
	ld.shared.u32 	%r24, [sharedData];
	cvta.to.global.u64 	%rd8, %rd2;
	mul.wide.u32 	%rd9, %r2, 4;
	add.s64 	%rd10, %rd8, %rd9;
	st.global.u32 	[%rd10], %r24;
$L__BB3_10:
	ret;

}


// ===== COMPILED SASS (sm_100) =====

	.target	sm_100

	.elftype	@"ET_EXEC"


//--------------------- .note.nv.tkinfo           --------------------------
	.section	.note.nv.tkinfo,"",@"SHT_NOTE"
	.sectionflags	@"SHF_NOTE_NV_TKINFO"
	.tkinfo
        /*0018*/ 	.word	0x00000002
        /*0030*/ 	.string	""
        /*0030*/ 	.string	"ptxas"
        /*0030*/ 	.string	"Cuda compilation tools, release 13.0, V13.0.88"
        /*0030*/ 	.string	"Build cuda_13.0.r13.0/compiler.36424714_0"
        /*0030*/ 	.string	"-arch sm_100 -m 64 "



//--------------------- .note.nv.cuinfo           --------------------------
	.section	.note.nv.cuinfo,"",@"SHT_NOTE"
	.sectionflags	@"SHF_NOTE_NV_CUINFO"
        /*0018*/ 	.short	0x0002
        /*001a*/ 	.short	0x0064
        /*001c*/ 	.short	0x0082
	.zero		2


//--------------------- .nv.info                  --------------------------
	.section	.nv.info,"",@"SHT_CUDA_INFO"
	.align	4


	//----- nvinfo : EIATTR_REGCOUNT
	.align		4
        /*0000*/ 	.byte	0x04, 0x2f
        /*0002*/ 	.short	(.L_1 - .L_0)
	.align		4
.L_0:
        /*0004*/ 	.word	index@(_Z12sumReductionPiS_i)
        /*0008*/ 	.word	0x00000010


	//----- nvinfo : EIATTR_FRAME_SIZE
	.align		4
.L_1:
        /*000c*/ 	.byte	0x04, 0x11
        /*000e*/ 	.short	(.L_3 - .L_2)
	.align		4
.L_2:
        /*0010*/ 	.word	index@(_Z12sumReductionPiS_i)
        /*0014*/ 	.word	0x00000000


	//----- nvinfo : EIATTR_REGCOUNT
	.align		4
.L_3:
        /*0018*/ 	.byte	0x04, 0x2f
        /*001a*/ 	.short	(.L_5 - .L_4)
	.align		4
.L_4:
        /*001c*/ 	.word	index@(_Z12maxReductionPiS_i)
        /*0020*/ 	.word	0x00000010


	//----- nvinfo : EIATTR_FRAME_SIZE
	.align		4
.L_5:
        /*0024*/ 	.byte	0x04, 0x11
        /*0026*/ 	.short	(.L_7 - .L_6)
	.align		4
.L_6:
        /*0028*/ 	.word	index@(_Z12maxReductionPiS_i)
        /*002c*/ 	.word	0x00000000


	//----- nvinfo : EIATTR_REGCOUNT
	.align		4
.L_7:
        /*0030*/ 	.byte	0x04, 0x2f
        /*0032*/ 	.short	(.L_9 - .L_8)
	.align		4
.L_8:
        /*0034*/ 	.word	index@(_Z12minReductionPiS_i)
        /*0038*/ 	.word	0x00000010


	//----- nvinfo : EIATTR_FRAME_SIZE
	.align		4
.L_9:
        /*003c*/ 	.byte	0x04, 0x11
        /*003e*/ 	.short	(.L_11 - .L_10)
	.align		4
.L_10:
        /*0040*/ 	.word	index@(_Z12minReductionPiS_i)
        /*0044*/ 	.word	0x00000000


	//----- nvinfo : EIATTR_REGCOUNT
	.align		4
.L_11:
        /*0048*/ 	.byte	0x04, 0x2f
        /*004a*/ 	.short	(.L_13 - .L_12)
	.align		4
.L_12:
        /*004c*/ 	.word	index@(_Z16productReductionPiS_i)
        /*0050*/ 	.word	0x00000010


	//----- nvinfo : EIATTR_FRAME_SIZE
	.align		4
.L_13:
        /*0054*/ 	.byte	0x04, 0x11
        /*0056*/ 	.short	(.L_15 - .L_14)
	.align		4
.L_14:
        /*0058*/ 	.word	index@(_Z16productReductionPiS_i)
        /*005c*/ 	.word	0x00000000


	//----- nvinfo : EIATTR_MIN_STACK_SIZE
	.align		4
.L_15:
        /*0060*/ 	.byte	0x04, 0x12
        /*0062*/ 	.short	(.L_17 - .L_16)
	.align		4
.L_16:
        /*0064*/ 	.word	index@(_Z16productReductionPiS_i)
        /*0068*/ 	.word	0x00000000


	//----- nvinfo : EIATTR_MIN_STACK_SIZE
	.align		4
.L_17:
        /*006c*/ 	.byte	0x04, 0x12
        /*006e*/ 	.short	(.L_19 - .L_18)
	.align		4
.L_18:
        /*0070*/ 	.word	index@(_Z12minReductionPiS_i)
        /*0074*/ 	.word	0x00000000


	//----- nvinfo : EIATTR_MIN_STACK_SIZE
	.align		4
.L_19:
        /*0078*/ 	.byte	0x04, 0x12
        /*007a*/ 	.short	(.L_21 - .L_20)
	.align		4
.L_20:
        /*007c*/ 	.word	index@(_Z12maxReductionPiS_i)
        /*0080*/ 	.word	0x00000000


	//----- nvinfo : EIATTR_MIN_STACK_SIZE
	.align		4
.L_21:
        /*0084*/ 	.byte	0x04, 0x12
        /*0086*/ 	.short	(.L_23 - .L_22)
	.align		4
.L_22:
        /*0088*/ 	.word	index@(_Z12sumReductionPiS_i)
        /*008c*/ 	.word	0x00000000
.L_23:


//--------------------- .nv.compat                --------------------------
	.section	.nv.compat,"",@"SHT_CUDA_COMPAT_INFO"
	.align	4
        /*0000*/ 	.byte	0x02, 0x09, 0x00, 0x00, 0x02, 0x02, 0x01, 0x00, 0x02, 0x05, 0x05, 0x00, 0x03, 0x07, 0x01, 0x01
        /*0010*/ 	.byte	0x02, 0x03, 0x00, 0x00, 0x02, 0x06, 0x01, 0x00, 0x04, 0x0b, 0x08, 0x00, 0x09, 0x00, 0x00, 0x00
        /*0020*/ 	.byte	0x00, 0x00, 0x00, 0x00


//--------------------- .nv.info._Z16productReductionPiS_i --------------------------
	.section	.nv.info._Z16productReductionPiS_i,"",@"SHT_CUDA_INFO"
	.sectionflags	@""
	.align	4


	//----- nvinfo : EIATTR_CUDA_API_VERSION
	.align		4
        /*0000*/ 	.byte	0x04, 0x37
        /*0002*/ 	.short	(.L_25 - .L_24)
.L_24:
        /*0004*/ 	.word	0x00000082


	//----- nvinfo : EIATTR_KPARAM_INFO
	.align		4
.L_25:
        /*0008*/ 	.byte	0x04, 0x17
        /*000a*/ 	.short	(.L_27 - .L_26)
.L_26:
        /*000c*/ 	.word	0x00000000
        /*0010*/ 	.short	0x0002
        /*0012*/ 	.short	0x0010
        /*0014*/ 	.byte	0x00, 0xf0, 0x11, 0x00


	//----- nvinfo : EIATTR_KPARAM_INFO
	.align		4
.L_27:
        /*0018*/ 	.byte	0x04, 0x17
        /*001a*/ 	.short	(.L_29 - .L_28)
.L_28:
        /*001c*/ 	.word	0x00000000
        /*0020*/ 	.short	0x0001
        /*0022*/ 	.short	0x0008
        /*0024*/ 	.byte	0x00, 0xf5, 0x21, 0x00


	//----- nvinfo : EIATTR_KPARAM_INFO
	.align		4
.L_29:
        /*0028*/ 	.byte	0x04, 0x17
        /*002a*/ 	.short	(.L_31 - .L_30)
.L_30:
        /*002c*/ 	.word	0x00000000
        /*0030*/ 	.short	0x0000
        /*0032*/ 	.short	0x0000
        /*0034*/ 	.byte	0x00, 0xf5, 0x21, 0x00


	//----- nvinfo : EIATTR_SPARSE_MMA_MASK
	.align		4
.L_31:
        /*0038*/ 	.byte	0x03, 0x50
        /*003a*/ 	.short	0x0000


	//----- nvinfo : EIATTR_MAXREG_COUNT
	.align		4
        /*003c*/ 	.byte	0x03, 0x1b
        /*003e*/ 	.short	0x00ff


	//----- nvinfo : EIATTR_NUM_BARRIERS
	.align		4
        /*0040*/ 	.byte	0x02, 0x4c
        /*0042*/ 	.byte	0x01
	.zero		1


	//----- nvinfo : EIATTR_MERCURY_ISA_VERSION
	.align		4
        /*0044*/ 	.byte	0x03, 0x5f
        /*0046*/ 	.short	0x0101


	//----- nvinfo : EIATTR_VRC_CTA_INIT_COUNT
	.align		4
        /*0048*/ 	.byte	0x02, 0x4a
	.zero		1
	.zero		1


	//----- nvinfo : EIATTR_EXIT_INSTR_OFFSETS
	.align		4
        /*004c*/ 	.byte	0x04, 0x1c
        /*004e*/ 	.short	(.L_33 - .L_32)


	//   ....[0]....
.L_32:
        /*0050*/ 	.word	0x00000290


	//   ....[1]....
        /*0054*/ 	.word	0x00000310


	//----- nvinfo : EIATTR_CBANK_PARAM_SIZE
	.align		4
.L_33:
        /*0058*/ 	.byte	0x03, 0x19
        /*005a*/ 	.short	0x0014


	//----- nvinfo : EIATTR_PARAM_CBANK
	.align		4
        /*005c*/ 	.byte	0x04, 0x0a
        /*005e*/ 	.short	(.L_35 - .L_34)
	.align		4
.L_34:
        /*0060*/ 	.word	index@(.nv.constant0._Z16productReductionPiS_i)
        /*0064*/ 	.short	0x0380
        /*0066*/ 	.short	0x0014


	//----- nvinfo : EIATTR_SW_WAR
	.align		4
.L_35:
        /*0068*/ 	.byte	0x04, 0x36
        /*006a*/ 	.short	(.L_37 - .L_36)
.L_36:
        /*006c*/ 	.word	0x00000008
.L_37:


//--------------------- .nv.info._Z12minReductionPiS_i --------------------------
	.section	.nv.info._Z12minReductionPiS_i,"",@"SHT_CUDA_INFO"
	.sectionflags	@""
	.align	4


	//----- nvinfo : EIATTR_CUDA_API_VERSION
	.align		4
        /*0000*/ 	.byte	0x04, 0x37
        /*0002*/ 	.short	(.L_39 - .L_38)
.L_38:
        /*0004*/ 	.word	0x00000082


	//----- nvinfo : EIATTR_KPARAM_INFO
	.align		4
.L_39:
        /*0008*/ 	.byte	0x04, 0x17
        /*000a*/ 	.short	(.L_41 - .L_40)
.L_40:
        /*000c*/ 	.word	0x00000000
        /*0010*/ 	.short	0x0002
        /*0012*/ 	.short	0x0010
        /*0014*/ 	.byte	0x00, 0xf0, 0x11, 0x00


	//----- nvinfo : EIATTR_KPARAM_INFO
	.align		4
.L_41:
        /*0018*/ 	.byte	0x04, 0x17
        /*001a*/ 	.short	(.L_43 - .L_42)
.L_42:
        /*001c*/ 	.word	0x00000000
        /*0020*/ 	.short	0x0001
        /*0022*/ 	.short	0x0008
        /*0024*/ 	.byte	0x00, 0xf5, 0x21, 0x00


	//----- nvinfo : EIATTR_KPARAM_INFO
	.align		4
.L_43:
        /*0028*/ 	.byte	0x04, 0x17
        /*002a*/ 	.short	(.L_45 - .L_44)
.L_44:
        /*002c*/ 	.word	0x00000000
        /*0030*/ 	.short	0x0000
        /*0032*/ 	.short	0x0000
        /*0034*/ 	.byte	0x00, 0xf5, 0x21, 0x00


	//----- nvinfo : EIATTR_SPARSE_MMA_MASK
	.align		4
.L_45:
        /*0038*/ 	.byte	0x03, 0x50
        /*003a*/ 	.short	0x0000


	//----- nvinfo : EIATTR_MAXREG_COUNT
	.align		4
        /*003c*/ 	.byte	0x03, 0x1b
        /*003e*/ 	.short	0x00ff


	//----- nvinfo : EIATTR_NUM_BARRIERS
	.align		4
        /*0040*/ 	.byte	0x02, 0x4c
        /*0042*/ 	.byte	0x01
	.zero		1


	//----- nvinfo : EIATTR_MERCURY_ISA_VERSION
	.align		4
        /*0044*/ 	.byte	0x03, 0x5f
        /*0046*/ 	.short	0x0101


	//----- nvinfo : EIATTR_VRC_CTA_INIT_COUNT
	.align		4
        /*0048*/ 	.byte	0x02, 0x4a
	.zero		1
	.zero		1


	//----- nvinfo : EIATTR_EXIT_INSTR_OFFSETS
	.align		4
        /*004c*/ 	.byte	0x04, 0x1c
        /*004e*/ 	.short	(.L_47 - .L_46)


	//   ....[0]....
.L_46:
        /*0050*/ 	.word	0x00000290


	//   ....[1]....
        /*0054*/ 	.word	0x00000310


	//----- nvinfo : EIATTR_CBANK_PARAM_SIZE
	.align		4
.L_47:
        /*0058*/ 	.byte	0x03, 0x19
        /*005a*/ 	.short	0x0014


	//----- nvinfo : EIATTR_PARAM_CBANK
	.align		4
        /*005c*/ 	.byte	0x04, 0x0a
        /*005e*/ 	.short	(.L_49 - .L_48)
	.align		4
.L_48:
        /*0060*/ 	.word	index@(.nv.constant0._Z12minReductionPiS_i)
        /*0064*/ 	.short	0x0380
        /*0066*/ 	.short	0x0014


	//----- nvinfo : EIATTR_SW_WAR
	.align		4
.L_49:
        /*0068*/ 	.byte	0x04, 0x36
        /*006a*/ 	.short	(.L_51 - .L_50)
.L_50:
        /*006c*/ 	.word	0x00000008
.L_51:


//--------------------- .nv.info._Z12maxReductionPiS_i --------------------------
	.section	.nv.info._Z12maxReductionPiS_i,"",@"SHT_CUDA_INFO"
	.sectionflags	@""
	.align	4


	//----- nvinfo : EIATTR_CUDA_API_VERSION
	.align		4
        /*0000*/ 	.byte	0x04, 0x37
        /*0002*/ 	.short	(.L_53 - .L_52)
.L_52:
        /*0004*/ 	.word	0x00000082


	//----- nvinfo : EIATTR_KPARAM_INFO
	.align		4
.L_53:
        /*0008*/ 	.byte	0x04, 0x17
        /*000a*/ 	.short	(.L_55 - .L_54)
.L_54:
        /*000c*/ 	.word	0x00000000
        /*0010*/ 	.short	0x0002
        /*0012*/ 	.short	0x0010
        /*0014*/ 	.byte	0x00, 0xf0, 0x11, 0x00


	//----- nvinfo : EIATTR_KPARAM_INFO
	.align		4
.L_55:
        /*0018*/ 	.byte	0x04, 0x17
        /*001a*/ 	.short	(.L_57 - .L_56)
.L_56:
        /*001c*/ 	.word	0x00000000
        /*0020*/ 	.short	0x0001
        /*0022*/ 	.short	0x0008
        /*0024*/ 	.byte	0x00, 0xf5, 0x21, 0x00


	//----- nvinfo : EIATTR_KPARAM_INFO
	.align		4
.L_57:
        /*0028*/ 	.byte	0x04, 0x17
        /*002a*/ 	.short	(.L_59 - .L_58)
.L_58:
        /*002c*/ 	.word	0x00000000
        /*0030*/ 	.short	0x0000
        /*0032*/ 	.short	0x0000
        /*0034*/ 	.byte	0x00, 0xf5, 0x21, 0x00


	//----- nvinfo : EIATTR_SPARSE_MMA_MASK
	.align		4
.L_59:
        /*0038*/ 	.byte	0x03, 0x50
        /*003a*/ 	.short	0x0000


	//----- nvinfo : EIATTR_MAXREG_COUNT
	.align		4
        /*003c*/ 	.byte	0x03, 0x1b
        /*003e*/ 	.short	0x00ff


	//----- nvinfo : EIATTR_NUM_BARRIERS
	.align		4
        /*0040*/ 	.byte	0x02, 0x4c
        /*0042*/ 	.byte	0x01
	.zero		1


	//----- nvinfo : EIATTR_MERCURY_ISA_VERSION
	.align		4
        /*0044*/ 	.byte	0x03, 0x5f
        /*0046*/ 	.short	0x0101


	//----- nvinfo : EIATTR_VRC_CTA_INIT_COUNT
	.align		4
        /*0048*/ 	.byte	0x02, 0x4a
	.zero		1
	.zero		1


	//----- nvinfo : EIATTR_EXIT_INSTR_OFFSETS
	.align		4
        /*004c*/ 	.byte	0x04, 0x1c
        /*004e*/ 	.short	(.L_61 - .L_60)


	//   ....[0]....
.L_60:
        /*0050*/ 	.word	0x00000290


	//   ....[1]....
        /*0054*/ 	.word	0x00000310


	//----- nvinfo : EIATTR_CBANK_PARAM_SIZE
	.align		4
.L_61:
        /*0058*/ 	.byte	0x03, 0x19
        /*005a*/ 	.short	0x0014


	//----- nvinfo : EIATTR_PARAM_CBANK
	.align		4
        /*005c*/ 	.byte	0x04, 0x0a
        /*005e*/ 	.short	(.L_63 - .L_62)
	.align		4
.L_62:
        /*0060*/ 	.word	index@(.nv.constant0._Z12maxReductionPiS_i)
        /*0064*/ 	.short	0x0380
        /*0066*/ 	.short	0x0014


	//----- nvinfo : EIATTR_SW_WAR
	.align		4
.L_63:
        /*0068*/ 	.byte	0x04, 0x36
        /*006a*/ 	.short	(.L_65 - .L_64)
.L_64:
        /*006c*/ 	.word	0x00000008
.L_65:


//--------------------- .nv.info._Z12sumReductionPiS_i --------------------------
	.section	.nv.info._Z12sumReductionPiS_i,"",@"SHT_CUDA_INFO"
	.sectionflags	@""
	.align	4


	//----- nvinfo : EIATTR_CUDA_API_VERSION
	.align		4
        /*0000*/ 	.byte	0x04, 0x37
        /*0002*/ 	.short	(.L_67 - .L_66)
.L_66:
        /*0004*/ 	.word	0x00000082


	//----- nvinfo : EIATTR_KPARAM_INFO
	.align		4
.L_67:
        /*0008*/ 	.byte	0x04, 0x17
        /*000a*/ 	.short	(.L_69 - .L_68)
.L_68:
        /*000c*/ 	.word	0x00000000
        /*0010*/ 	.short	0x0002
        /*0012*/ 	.short	0x0010
        /*0014*/ 	.byte	0x00, 0xf0, 0x11, 0x00


	//----- nvinfo : EIATTR_KPARAM_INFO
	.align		4
.L_69:
        /*0018*/ 	.byte	0x04, 0x17
        /*001a*/ 	.short	(.L_71 - .L_70)
.L_70:
        /*001c*/ 	.word	0x00000000
        /*0020*/ 	.short	0x0001
        /*0022*/ 	.short	0x0008
        /*0024*/ 	.byte	0x00, 0xf5, 0x21, 0x00


	//----- nvinfo : EIATTR_KPARAM_INFO
	.align		4
.L_71:
        /*0028*/ 	.byte	0x04, 0x17
        /*002a*/ 	.short	(.L_73 - .L_72)
.L_72:
        /*002c*/ 	.word	0x00000000
        /*0030*/ 	.short	0x0000
        /*0032*/ 	.short	0x0000
        /*0034*/ 	.byte	0x00, 0xf5, 0x21, 0x00


	//----- nvinfo : EIATTR_SPARSE_MMA_MASK
	.align		4
.L_73:
        /*0038*/ 	.byte	0x03, 0x50
        /*003a*/ 	.short	0x0000


	//----- nvinfo : EIATTR_MAXREG_COUNT
	.align		4
        /*003c*/ 	.byte	0x03, 0x1b
        /*003e*/ 	.short	0x00ff


	//----- nvinfo : EIATTR_NUM_BARRIERS
	.align		4
        /*0040*/ 	.byte	0x02, 0x4c
        /*0042*/ 	.byte	0x01
	.zero		1


	//----- nvinfo : EIATTR_MERCURY_ISA_VERSION
	.align		4
        /*0044*/ 	.byte	0x03, 0x5f
        /*0046*/ 	.short	0x0101


	//----- nvinfo : EIATTR_VRC_CTA_INIT_COUNT
	.align		4
        /*0048*/ 	.byte	0x02, 0x4a
	.zero		1
	.zero		1


	//----- nvinfo : EIATTR_EXIT_INSTR_OFFSETS
	.align		4
        /*004c*/ 	.byte	0x04, 0x1c
        /*004e*/ 	.short	(.L_75 - .L_74)


	//   ....[0]....
.L_74:
        /*0050*/ 	.word	0x00000290


	//   ....[1]....
        /*0054*/ 	.word	0x00000310


	//----- nvinfo : EIATTR_CBANK_PARAM_SIZE
	.align		4
.L_75:
        /*0058*/ 	.byte	0x03, 0x19
        /*005a*/ 	.short	0x0014


	//----- nvinfo : EIATTR_PARAM_CBANK
	.align		4
        /*005c*/ 	.byte	0x04, 0x0a
        /*005e*/ 	.short	(.L_77 - .L_76)
	.align		4
.L_76:
        /*0060*/ 	.word	index@(.nv.constant0._Z12sumReductionPiS_i)
        /*0064*/ 	.short	0x0380
        /*0066*/ 	.short	0x0014


	//----- nvinfo : EIATTR_SW_WAR
	.align		4
.L_77:
        /*0068*/ 	.byte	0x04, 0x36
        /*006a*/ 	.short	(.L_79 - .L_78)
.L_78:
        /*006c*/ 	.word	0x00000008
.L_79:


//--------------------- .nv.callgraph             --------------------------
	.section	.nv.callgraph,"",@"SHT_CUDA_CALLGRAPH"
	.align	4
	.sectionentsize	8
	.align		4
        /*0000*/ 	.word	0x00000000
	.align		4
        /*0004*/ 	.word	0xffffffff
	.align		4
        /*0008*/ 	.word	0x00000000
	.align		4
        /*000c*/ 	.word	0xfffffffe
	.align		4
        /*0010*/ 	.word	0x00000000
	.align		4
        /*0014*/ 	.word	0xfffffffd
	.align		4
        /*0018*/ 	.word	0x00000000
	.align		4
        /*001c*/ 	.word	0xfffffffc


//--------------------- .text._Z16productReductionPiS_i --------------------------
	.section	.text._Z16productReductionPiS_i,"ax",@progbits
	.align	128
        .global         _Z16productReductionPiS_i
        .type           _Z16productReductionPiS_i,@function
        .size           _Z16productReductionPiS_i,(.L_x_12 - _Z16productReductionPiS_i)
        .other          _Z16productReductionPiS_i,@"STO_CUDA_ENTRY STV_DEFAULT"
_Z16productReductionPiS_i:
.text._Z16productReductionPiS_i:
[----:B------:R-:W-:Y:S01]  /*0000*/  LDC R1, c[0x0][0x37c] ;  /* 0x0000df00ff017b82 */ /* 0x000fe20000000800 */
[----:B------:R-:W0:Y:S01]  /*0010*/  S2R R11, SR_CTAID.X ;  /* 0x00000000000b7919 */ /* 0x000e220000002500 */
[----:B------:R-:W0:Y:S01]  /*0020*/  LDCU UR4, c[0x0][0x360] ;  /* 0x00006c00ff0477ac */ /* 0x000e220008000800 */
[----:B------:R-:W-:Y:S01]  /*0030*/  HFMA2 R6, -RZ, RZ, 0, 5.9604644775390625e-08 ;  /* 0x00000001ff067431 */ /* 0x000fe200000001ff */
[----:B------:R-:W1:Y:S01]  /*0040*/  S2R R9, SR_TID.X ;  /* 0x0000000000097919 */ /* 0x000e620000002100 */
[----:B------:R-:W2:Y:S01]  /*0050*/  LDCU UR5, c[0x0][0x390] ;  /* 0x00007200ff0577ac */ /* 0x000ea20008000800 */
[----:B------:R-:W3:Y:S01]  /*0060*/  LDCU.64 UR6, c[0x0][0x358] ;  /* 0x00006b00ff0677ac */ /* 0x000ee20008000a00 */
[----:B0-----:R-:W-:-:S04]  /*0070*/  IMAD R0, R11, UR4, RZ ;  /* 0x000000040b007c24 */ /* 0x001fc8000f8e02ff */
[----:B-1----:R-:W-:Y:S01]  /*0080*/  IMAD R7, R0, 0x2, R9 ;  /* 0x0000000200077824 */ /* 0x002fe200078e0209 */
[----:B------:R-:W-:-:S04]  /*0090*/  MOV R0, UR4 ;  /* 0x0000000400007c02 */ /* 0x000fc80008000f00 */
[C---:B--2---:R-:W-:Y:S01]  /*00a0*/  ISETP.GE.U32.AND P0, PT, R7.reuse, UR5, PT ;  /* 0x0000000507007c0c */ /* 0x044fe2000bf06070 */
[----:B------:R-:W-:-:S05]  /*00b0*/  IMAD.IADD R13, R7, 0x1, R0 ;  /* 0x00000001070d7824 */ /* 0x000fca00078e0200 */
[----:B------:R-:W-:-:S07]  /*00c0*/  ISETP.GE.U32.AND P1, PT, R13, UR5, PT ;  /* 0x000000050d007c0c */ /* 0x000fce000bf26070 */
[----:B------:R-:W0:Y:S08]  /*00d0*/  @!P0 LDC.64 R2, c[0x0][0x380] ;  /* 0x0000e000ff028b82 */ /* 0x000e300000000a00 */
[----:B------:R-:W1:Y:S01]  /*00e0*/  @!P1 LDC.64 R4, c[0x0][0x380] ;  /* 0x0000e000ff049b82 */ /* 0x000e620000000a00 */
[----:B0-----:R-:W-:-:S05]  /*00f0*/  @!P0 IMAD.WIDE.U32 R2, R7, 0x4, R2 ;  /* 0x0000000407028825 */ /* 0x001fca00078e0002 */
[----:B---3--:R-:W2:Y:S01]  /*0100*/  @!P0 LDG.E R6, desc[UR6][R2.64] ;  /* 0x0000000602068981 */ /* 0x008ea2000c1e1900 */
[----:B-1----:R-:W-:-:S06]  /*0110*/  @!P1 IMAD.WIDE.U32 R4, R13, 0x4, R4 ;  /* 0x000000040d049825 */ /* 0x002fcc00078e0004 */
[----:B------:R-:W3:Y:S01]  /*0120*/  @!P1 LDG.E R5, desc[UR6][R4.64] ;  /* 0x0000000604059981 */ /* 0x000ee2000c1e1900 */
[----:B------:R-:W0:Y:S01]  /*0130*/  S2UR UR5, SR_CgaCtaId ;  /* 0x00000000000579c3 */ /* 0x000e220000008800 */
[----:B------:R-:W-:Y:S01]  /*0140*/  UMOV UR4, 0x400 ;  /* 0x0000040000047882 */ /* 0x000fe20000000000 */
[----:B------:R-:W-:Y:S01]  /*0150*/  ISETP.GE.U32.AND P0, PT, R0, 0x2, PT ;  /* 0x000000020000780c */ /* 0x000fe20003f06070 */
[----:B0-----:R-:W-:Y:S01]  /*0160*/  ULEA UR4, UR5, UR4, 0x18 ;  /* 0x0000000405047291 */ /* 0x001fe2000f8ec0ff */
[----:B--2---:R-:W-:Y:S02]  /*0170*/  IMAD.MOV.U32 R7, RZ, RZ, R6 ;  /* 0x000000ffff077224 */ /* 0x004fe400078e0006 */
[----:B---3--:R-:W-:-:S03]  /*0180*/  @!P1 IMAD R7, R5, R6, RZ ;  /* 0x0000000605079224 */ /* 0x008fc600078e02ff */
[C---:B------:R-:W-:Y:S02]  /*0190*/  LEA R6, R9.reuse, UR4, 0x2 ;  /* 0x0000000409067c11 */ /* 0x040fe4000f8e10ff */
[----:B------:R-:W-:-:S03]  /*01a0*/  ISETP.NE.AND P1, PT, R9, RZ, PT ;  /* 0x000000ff0900720c */ /* 0x000fc60003f25270 */
[----:B------:R0:W-:Y:S01]  /*01b0*/  STS [R6], R7 ;  /* 0x0000000706007388 */ /* 0x0001e20000000800 */
[----:B------:R-:W-:Y:S06]  /*01c0*/  BAR.SYNC.DEFER_BLOCKING 0x0 ;  /* 0x0000000000007b1d */ /* 0x000fec0000010000 */
[----:B------:R-:W-:Y:S05]  /*01d0*/  @!P0 BRA `(.L_x_0) ;  /* 0x00000000002c8947 */ /* 0x000fea0003800000 */
.L_x_1:
[----:B------:R-:W-:-:S04]  /*01e0*/  SHF.R.U32.HI R4, RZ, 0x1, R0 ;  /* 0x00000001ff047819 */ /* 0x000fc80000011600 */
[----:B------:R-:W-:-:S13]  /*01f0*/  ISETP.GE.U32.AND P0, PT, R9, R4, PT ;  /* 0x000000040900720c */ /* 0x000fda0003f06070 */
[----:B------:R-:W-:Y:S01]  /*0200*/  @!P0 LEA R2, R4, R6, 0x2 ;  /* 0x0000000604028211 */ /* 0x000fe200078e10ff */
[----:B------:R-:W-:Y:S05]  /*0210*/  @!P0 LDS R3, [R6] ;  /* 0x0000000006038984 */ /* 0x000fea0000000800 */
[----:B------:R-:W1:Y:S02]  /*0220*/  @!P0 LDS R2, [R2] ;  /* 0x0000000002028984 */ /* 0x000e640000000800 */
[----:B-1----:R-:W-:-:S05]  /*0230*/  @!P0 IMAD R3, R2, R3, RZ ;  /* 0x0000000302038224 */ /* 0x002fca00078e02ff */
[----:B------:R1:W-:Y:S01]  /*0240*/  @!P0 STS [R6], R3 ;  /* 0x0000000306008388 */ /* 0x0003e20000000800 */
[----:B------:R-:W-:Y:S01]  /*0250*/  BAR.SYNC.DEFER_BLOCKING 0x0 ;  /* 0x0000000000007b1d */ /* 0x000fe20000010000 */
[----:B------:R-:W-:Y:S01]  /*0260*/  ISETP.GT.U32.AND P0, PT, R0, 0x3, PT ;  /* 0x000000030000780c */ /* 0x000fe20003f04070 */
[----:B------:R-:W-:-:S12]  /*0270*/  IMAD.MOV.U32 R0, RZ, RZ, R4 ;  /* 0x000000ffff007224 */ /* 0x000fd800078e0004 */
[----:B-1----:R-:W-:Y:S05]  /*0280*/  @P0 BRA `(.L_x_1) ;  /* 0xfffffffc00d40947 */ /* 0x002fea000383ffff */
.L_x_0:
[----:B------:R-:W-:Y:S05]  /*0290*/  @P1 EXIT ;  /* 0x000000000000194d */ /* 0x000fea0003800000 */
[----:B------:R-:W1:Y:S01]  /*02a0*/  S2UR UR5, SR_CgaCtaId ;  /* 0x00000000000579c3 */ /* 0x000e620000008800 */
[----:B------:R-:W-:-:S07]  /*02b0*/  UMOV UR4, 0x400 ;  /* 0x0000040000047882 */ /* 0x000fce0000000000 */
[----:B------:R-:W2:Y:S01]  /*02c0*/  LDC.64 R2, c[0x0][0x388] ;  /* 0x0000e200ff027b82 */ /* 0x000ea20000000a00 */
[----:B-1----:R-:W-:Y:S01]  /*02d0*/  ULEA UR4, UR5, UR4, 0x18 ;  /* 0x0000000405047291 */ /* 0x002fe2000f8ec0ff */
[----:B--2---:R-:W-:-:S08]  /*02e0*/  IMAD.WIDE.U32 R2, R11, 0x4, R2 ;  /* 0x000000040b027825 */ /* 0x004fd000078e0002 */
[----:B------:R-:W1:Y:S04]  /*02f0*/  LDS R5, [UR4] ;  /* 0x00000004ff057984 */ /* 0x000e680008000800 */
[----:B-1----:R-:W-:Y:S01]  /*0300*/  STG.E desc[UR6][R2.64], R5 ;  /* 0x0000000502007986 */ /* 0x002fe2000c101906 */
[----:B------:R-:W-:Y:S05]  /*0310*/  EXIT ;  /* 0x000000000000794d */ /* 0x000fea0003800000 */
.L_x_2:
[----:B------:R-:W-:-:S00]  /*0320*/  BRA `(.L_x_2) ;  /* 0xfffffffc00fc7947 */ /* 0x000fc0000383ffff */
[----:B------:R-:W-:-:S00]  /*0330*/  NOP ;  /* 0x0000000000007918 */ /* 0x000fc00000000000 */
        /* <DEDUP_REMOVED lines=12> */
.L_x_12:


//--------------------- .text._Z12minReductionPiS_i --------------------------
	.section	.text._Z12minReductionPiS_i,"ax",@progbits
	.align	128
        .global         _Z12minReductionPiS_i
        .type           _Z12minReductionPiS_i,@function
        .size           _Z12minReductionPiS_i,(.L_x_13 - _Z12minReductionPiS_i)
        .other          _Z12minReductionPiS_i,@"STO_CUDA_ENTRY STV_DEFAULT"
_Z12minReductionPiS_i:
.text._Z12minReductionPiS_i:
[----:B------:R-:W-:Y:S01]  /*0000*/  LDC R1, c[0x0][0x37c] ;  /* 0x0000df00ff017b82 */ /* 0x000fe20000000800 */
[----:B------:R-:W0:Y:S01]  /*0010*/  S2R R11, SR_CTAID.X ;  /* 0x00000000000b7919 */ /* 0x000e220000002500 */
[----:B------:R-:W0:Y:S01]  /*0020*/  LDCU UR4, c[0x0][0x360] ;  /* 0x00006c00ff0477ac */ /* 0x000e220008000800 */
[----:B------:R-:W-:Y:S01]  /*0030*/  MOV R6, 0x7fffffff ;  /* 0x7fffffff00067802 */ /* 0x000fe20000000f00 */
[----:B------:R-:W1:Y:S01]  /*0040*/  S2R R9, SR_TID.X ;  /* 0x0000000000097919 */ /* 0x000e620000002100 */
[----:B------:R-:W2:Y:S01]  /*0050*/  LDCU UR5, c[0x0][0x390] ;  /* 0x00007200ff0577ac */ /* 0x000ea20008000800 */
[----:B------:R-:W3:Y:S01]  /*0060*/  LDCU.64 UR6, c[0x0][0x358] ;  /* 0x00006b00ff0677ac */ /* 0x000ee20008000a00 */
[----:B0-----:R-:W-:-:S04]  /*0070*/  IMAD R0, R11, UR4, RZ ;  /* 0x000000040b007c24 */ /* 0x001fc8000f8e02ff */
[----:B-1----:R-:W-:Y:S02]  /*0080*/  IMAD R7, R0, 0x2, R9 ;  /* 0x0000000200077824 */ /* 0x002fe400078e0209 */
[----:B------:R-:W-:-:S03]  /*0090*/  IMAD.U32 R0, RZ, RZ, UR4 ;  /* 0x00000004ff007e24 */ /* 0x000fc6000f8e00ff */
        /* <DEDUP_REMOVED lines=13> */
[----:B--2---:R-:W-:Y:S01]  /*0170*/  IMAD.MOV.U32 R7, RZ, RZ, R6 ;  /* 0x000000ffff077224 */ /* 0x004fe200078e0006 */
[----:B---3--:R-:W-:-:S04]  /*0180*/  @!P1 VIMNMX R7, PT, PT, R5, R6, PT ;  /* 0x0000000605079248 */ /* 0x008fc80003fe0100 */
[----:B------:R-:W-:-:S05]  /*0190*/  LEA R6, R9, UR4, 0x2 ;  /* 0x0000000409067c11 */ /* 0x000fca000f8e10ff */
[----:B------:R0:W-:Y:S01]  /*01a0*/  STS [R6], R7 ;  /* 0x0000000706007388 */ /* 0x0001e20000000800 */
[----:B------:R-:W-:Y:S01]  /*01b0*/  BAR.SYNC.DEFER_BLOCKING 0x0 ;  /* 0x0000000000007b1d */ /* 0x000fe20000010000 */
[----:B------:R-:W-:-:S05]  /*01c0*/  ISETP.NE.AND P1, PT, R9, RZ, PT ;  /* 0x000000ff0900720c */ /* 0x000fca0003f25270 */
[----:B------:R-:W-:Y:S08]  /*01d0*/  @!P0 BRA `(.L_x_3) ;  /* 0x00000000002c8947 */ /* 0x000ff00003800000 */
.L_x_4:
[----:B------:R-:W-:-:S04]  /*01e0*/  SHF.R.U32.HI R4, RZ, 0x1, R0 ;  /* 0x00000001ff047819 */ /* 0x000fc80000011600 */
[----:B------:R-:W-:-:S13]  /*01f0*/  ISETP.GE.U32.AND P0, PT, R9, R4, PT ;  /* 0x000000040900720c */ /* 0x000fda0003f06070 */
[----:B------:R-:W-:Y:S01]  /*0200*/  @!P0 IMAD R3, R4, 0x4, R6 ;  /* 0x0000000404038824 */ /* 0x000fe200078e0206 */
[----:B------:R-:W-:Y:S05]  /*0210*/  @!P0 LDS R2, [R6] ;  /* 0x0000000006028984 */ /* 0x000fea0000000800 */
[----:B------:R-:W1:Y:S02]  /*0220*/  @!P0 LDS R3, [R3] ;  /* 0x0000000003038984 */ /* 0x000e640000000800 */
[----:B-1----:R-:W-:-:S05]  /*0230*/  @!P0 VIMNMX R5, PT, PT, R2, R3, PT ;  /* 0x0000000302058248 */ /* 0x002fca0003fe0100 */
[----:B------:R1:W-:Y:S01]  /*0240*/  @!P0 STS [R6], R5 ;  /* 0x0000000506008388 */ /* 0x0003e20000000800 */
[----:B------:R-:W-:Y:S01]  /*0250*/  BAR.SYNC.DEFER_BLOCKING 0x0 ;  /* 0x0000000000007b1d */ /* 0x000fe20000010000 */
[----:B------:R-:W-:Y:S02]  /*0260*/  ISETP.GT.U32.AND P0, PT, R0, 0x3, PT ;  /* 0x000000030000780c */ /* 0x000fe40003f04070 */
[----:B------:R-:W-:-:S11]  /*0270*/  MOV R0, R4 ;  /* 0x0000000400007202 */ /* 0x000fd60000000f00 */
[----:B-1----:R-:W-:Y:S05]  /*0280*/  @P0 BRA `(.L_x_4) ;  /* 0xfffffffc00d40947 */ /* 0x002fea000383ffff */
.L_x_3:
        /* <DEDUP_REMOVED lines=9> */
.L_x_5:
        /* <DEDUP_REMOVED lines=14> */
.L_x_13:


//--------------------- .text._Z12maxReductionPiS_i --------------------------
	.section	.text._Z12maxReductionPiS_i,"ax",@progbits
	.align	128
        .global         _Z12maxReductionPiS_i
        .type           _Z12maxReductionPiS_i,@function
        .size           _Z12maxReductionPiS_i,(.L_x_14 - _Z12maxReductionPiS_i)
        .other          _Z12maxReductionPiS_i,@"STO_CUDA_ENTRY STV_DEFAULT"
_Z12maxReductionPiS_i:
.text._Z12maxReductionPiS_i:
[----:B------:R-:W-:Y:S01]  /*0000*/  LDC R1, c[0x0][0x37c] ;  /* 0x0000df00ff017b82 */ /* 0x000fe20000000800 */
[----:B------:R-:W0:Y:S01]  /*0010*/  S2R R11, SR_CTAID.X ;  /* 0x00000000000b7919 */ /* 0x000e220000002500 */
[----:B------:R-:W0:Y:S01]  /*0020*/  LDCU UR4, c[0x0][0x360] ;  /* 0x00006c00ff0477ac */ /* 0x000e220008000800 */
[----:B------:R-:W-:Y:S01]  /*0030*/  HFMA2 R6, -RZ, RZ, -0.0 , 0 ;  /* 0x80000000ff067431 */ /* 0x000fe200000001ff */
        /* <DEDUP_REMOVED lines=20> */
[----:B---3--:R-:W-:-:S04]  /*0180*/  @!P1 VIMNMX R7, PT, PT, R5, R6, !PT ;  /* 0x0000000605079248 */ /* 0x008fc80007fe0100 */
[----:B------:R-:W-:-:S05]  /*0190*/  LEA R6, R9, UR4, 0x2 ;  /* 0x0000000409067c11 */ /* 0x000fca000f8e10ff */
[----:B------:R0:W-:Y:S01]  /*01a0*/  STS [R6], R7 ;  /* 0x0000000706007388 */ /* 0x0001e20000000800 */
[----:B------:R-:W-:Y:S01]  /*01b0*/  BAR.SYNC.DEFER_BLOCKING 0x0 ;  /* 0x0000000000007b1d */ /* 0x000fe20000010000 */
[----:B------:R-:W-:-:S05]  /*01c0*/  ISETP.NE.AND P1, PT, R9, RZ, PT ;  /* 0x000000ff0900720c */ /* 0x000fca0003f25270 */
[----:B------:R-:W-:Y:S08]  /*01d0*/  @!P0 BRA `(.L_x_6) ;  /* 0x00000000002c8947 */ /* 0x000ff00003800000 */
.L_x_7:
[----:B------:R-:W-:-:S04]  /*01e0*/  SHF.R.U32.HI R4, RZ, 0x1, R0 ;  /* 0x00000001ff047819 */ /* 0x000fc80000011600 */
[----:B------:R-:W-:-:S13]  /*01f0*/  ISETP.GE.U32.AND P0, PT, R9, R4, PT ;  /* 0x000000040900720c */ /* 0x000fda0003f06070 */
[----:B------:R-:W-:Y:S01]  /*0200*/  @!P0 IMAD R3, R4, 0x4, R6 ;  /* 0x0000000404038824 */ /* 0x000fe200078e0206 */
[----:B------:R-:W-:Y:S05]  /*0210*/  @!P0 LDS R2, [R6] ;  /* 0x0000000006028984 */ /* 0x000fea0000000800 */
[----:B------:R-:W1:Y:S02]  /*0220*/  @!P0 LDS R3, [R3] ;  /* 0x0000000003038984 */ /* 0x000e640000000800 */
[----:B-1----:R-:W-:-:S05]  /*0230*/  @!P0 VIMNMX R5, PT, PT, R2, R3, !PT ;  /* 0x0000000302058248 */ /* 0x002fca0007fe0100 */
[----:B------:R1:W-:Y:S01]  /*0240*/  @!P0 STS [R6], R5 ;  /* 0x0000000506008388 */ /* 0x0003e20000000800 */
[----:B------:R-:W-:Y:S01]  /*0250*/  BAR.SYNC.DEFER_BLOCKING 0x0 ;  /* 0x0000000000007b1d */ /* 0x000fe20000010000 */
[----:B------:R-:W-:Y:S02]  /*0260*/  ISETP.GT.U32.AND P0, PT, R0, 0x3, PT ;  /* 0x000000030000780c */ /* 0x000fe40003f04070 */
[----:B------:R-:W-:-:S11]  /*0270*/  MOV R0, R4 ;  /* 0x0000000400007202 */ /* 0x000fd60000000f00 */
[----:B-1----:R-:W-:Y:S05]  /*0280*/  @P0 BRA `(.L_x_7) ;  /* 0xfffffffc00d40947 */ /* 0x002fea000383ffff */
.L_x_6:
        /* <DEDUP_REMOVED lines=9> */
.L_x_8:
        /* <DEDUP_REMOVED lines=14> */
.L_x_14:


//--------------------- .text._Z12sumReductionPiS_i --------------------------
	.section	.text._Z12sumReductionPiS_i,"ax",@progbits
	.align	128
        .global         _Z12sumReductionPiS_i
        .type           _Z12sumReductionPiS_i,@function
        .size           _Z12sumReductionPiS_i,(.L_x_15 - _Z12sumReductionPiS_i)
        .other          _Z12sumReductionPiS_i,@"STO_CUDA_ENTRY STV_DEFAULT"
_Z12sumReductionPiS_i:
.text._Z12sumReductionPiS_i:
[----:B------:R-:W-:Y:S01]  /*0000*/  LDC R1, c[0x0][0x37c] ;  /* 0x0000df00ff017b82 */ /* 0x000fe20000000800 */
[----:B------:R-:W0:Y:S01]  /*0010*/  S2R R11, SR_CTAID.X ;  /* 0x00000000000b7919 */ /* 0x000e220000002500 */
[----:B------:R-:W0:Y:S01]  /*0020*/  LDCU UR4, c[0x0][0x360] ;  /* 0x00006c00ff0477ac */ /* 0x000e220008000800 */
[----:B------:R-:W-:Y:S01]  /*0030*/  IMAD.MOV.U32 R6, RZ, RZ, RZ ;  /* 0x000000ffff067224 */ /* 0x000fe200078e00ff */
[----:B------:R-:W1:Y:S01]  /*0040*/  S2R R9, SR_TID.X ;  /* 0x0000000000097919 */ /* 0x000e620000002100 */
[----:B------:R-:W2:Y:S01]  /*0050*/  LDCU UR5, c[0x0][0x390] ;  /* 0x00007200ff0577ac */ /* 0x000ea20008000800 */
[----:B------:R-:W3:Y:S01]  /*0060*/  LDCU.64 UR6, c[0x0][0x358] ;  /* 0x00006b00ff0677ac */ /* 0x000ee20008000a00 */
[----:B0-----:R-:W-:-:S04]  /*0070*/  IMAD R0, R11, UR4, RZ ;  /* 0x000000040b007c24 */ /* 0x001fc8000f8e02ff */
[----:B-1----:R-:W-:Y:S02]  /*0080*/  IMAD R7, R0, 0x2, R9 ;  /* 0x0000000200077824 */ /* 0x002fe400078e0209 */
[----:B------:R-:W-:-:S03]  /*0090*/  IMAD.U32 R0, RZ, RZ, UR4 ;  /* 0x00000004ff007e24 */ /* 0x000fc6000f8e00ff */
[C---:B--2---:R-:W-:Y:S02]  /*00a0*/  ISETP.GE.U32.AND P0, PT, R7.reuse, UR5, PT ;  /* 0x0000000507007c0c */ /* 0x044fe4000bf06070 */
[----:B------:R-:W-:-:S04]  /*00b0*/  IADD3 R13, PT, PT, R7, R0, RZ ;  /* 0x00000000070d7210 */ /* 0x000fc80007ffe0ff */
        /* <DEDUP_REMOVED lines=11> */
[----:B--2---:R-:W-:Y:S01]  /*0170*/  MOV R7, R6 ;  /* 0x0000000600077202 */ /* 0x004fe20000000f00 */
[----:B---3--:R-:W-:-:S04]  /*0180*/  @!P1 IMAD.IADD R7, R5, 0x1, R6 ;  /* 0x0000000105079824 */ /* 0x008fc800078e0206 */
[----:B------:R-:W-:-:S05]  /*0190*/  LEA R6, R9, UR4, 0x2 ;  /* 0x0000000409067c11 */ /* 0x000fca000f8e10ff */
[----:B------:R0:W-:Y:S01]  /*01a0*/  STS [R6], R7 ;  /* 0x0000000706007388 */ /* 0x0001e20000000800 */
[----:B------:R-:W-:Y:S01]  /*01b0*/  BAR.SYNC.DEFER_BLOCKING 0x0 ;  /* 0x0000000000007b1d */ /* 0x000fe20000010000 */
[----:B------:R-:W-:-:S05]  /*01c0*/  ISETP.NE.AND P1, PT, R9, RZ, PT ;  /* 0x000000ff0900720c */ /* 0x000fca0003f25270 */
[----:B------:R-:W-:Y:S08]  /*01d0*/  @!P0 BRA `(.L_x_9) ;  /* 0x00000000002c8947 */ /* 0x000ff00003800000 */
.L_x_10:
[----:B------:R-:W-:-:S04]  /*01e0*/  SHF.R.U32.HI R4, RZ, 0x1, R0 ;  /* 0x00000001ff047819 */ /* 0x000fc80000011600 */
[----:B------:R-:W-:-:S13]  /*01f0*/  ISETP.GE.U32.AND P0, PT, R9, R4, PT ;  /* 0x000000040900720c */ /* 0x000fda0003f06070 */
[----:B------:R-:W-:Y:S01]  /*0200*/  @!P0 LEA R2, R4, R6, 0x2 ;  /* 0x0000000604028211 */ /* 0x000fe200078e10ff */
[----:B------:R-:W-:Y:S05]  /*0210*/  @!P0 LDS R3, [R6] ;  /* 0x0000000006038984 */ /* 0x000fea0000000800 */
[----:B------:R-:W1:Y:S02]  /*0220*/  @!P0 LDS R2, [R2] ;  /* 0x0000000002028984 */ /* 0x000e640000000800 */
[----:B-1----:R-:W-:-:S05]  /*0230*/  @!P0 IMAD.IADD R3, R2, 0x1, R3 ;  /* 0x0000000102038824 */ /* 0x002fca00078e0203 */
[----:B------:R1:W-:Y:S01]  /*0240*/  @!P0 STS [R6], R3 ;  /* 0x0000000306008388 */ /* 0x0003e20000000800 */
[----:B------:R-:W-:Y:S01]  /*0250*/  BAR.SYNC.DEFER_BLOCKING 0x0 ;  /* 0x0000000000007b1d */ /* 0x000fe20000010000 */
[----:B------:R-:W-:Y:S02]  /*0260*/  ISETP.GT.U32.AND P0, PT, R0, 0x3, PT ;  /* 0x000000030000780c */ /* 0x000fe40003f04070 */
[----:B------:R-:W-:-:S11]  /*0270*/  MOV R0, R4 ;  /* 0x0000000400007202 */ /* 0x000fd60000000f00 */
[----:B-1----:R-:W-:Y:S05]  /*0280*/  @P0 BRA `(.L_x_10) ;  /* 0xfffffffc00d40947 */ /* 0x002fea000383ffff */
.L_x_9:
        /* <DEDUP_REMOVED lines=9> */
.L_x_11:
        /* <DEDUP_REMOVED lines=14> */
.L_x_15:


//--------------------- .nv.shared._Z16productReductionPiS_i --------------------------
	.section	.nv.shared._Z16productReductionPiS_i,"aw",@nobits
	.sectionflags	@""
	.align	16
	.zero		1024


//--------------------- .nv.shared.reserved.0     --------------------------
	.section	.nv.shared.reserved.0,"aw",@nobits
	.weak		__nv_reservedSMEM_offset_0_alias
	.size		__nv_reservedSMEM_offset_0_alias, 0, 64
	.other		__nv_reservedSMEM_offset_0_alias,@"STO_CUDA_RESERVED_SHARED STV_DEFAULT"
__nv_reservedSMEM_offset_0_alias:
	.zero		0
	.zero		64


//--------------------- .nv.shared._Z12minReductionPiS_i --------------------------
	.section	.nv.shared._Z12minReductionPiS_i,"aw",@nobits
	.sectionflags	@""
	.align	16
	.zero		1024


//--------------------- .nv.shared._Z12maxReductionPiS_i --------------------------
	.section	.nv.shared._Z12maxReductionPiS_i,"aw",@nobits
	.sectionflags	@""
	.align	16
	.zero		1024


//--------------------- .nv.shared._Z12sumReductionPiS_i --------------------------
	.section	.nv.shared._Z12sumReductionPiS_i,"aw",@nobits
	.sectionflags	@""
	.align	16
	.zero		1024


//--------------------- .nv.constant0._Z16productReductionPiS_i --------------------------
	.section	.nv.constant0._Z16productReductionPiS_i,"a",@progbits
	.sectionflags	@""
	.align	4
.nv.constant0._Z16productReductionPiS_i:
	.zero		916


//--------------------- .nv.constant0._Z12minReductionPiS_i --------------------------
	.section	.nv.constant0._Z12minReductionPiS_i,"a",@progbits
	.sectionflags	@""
	.align	4
.nv.constant0._Z12minReductionPiS_i:
	.zero		916


//--------------------- .nv.constant0._Z12maxReductionPiS_i --------------------------
	.section	.nv.constant0._Z12maxReductionPiS_i,"a",@progbits
	.sectionflags	@""
	.align	4
.nv.constant0._Z12maxReductionPiS_i:
	.zero		916


//--------------------- .nv.constant0._Z12sumReductionPiS_i --------------------------
	.section	.nv.constant0._Z12sumReductionPiS_i,"a",@progbits
	.sectionflags	@""
	.align	4
.nv.constant0._Z12sumReductionPiS_i:
	.zero		916


//--------------------- SYMBOLS --------------------------

	.type		.nv.reservedSmem.offset0,@object
	.size		.nv.reservedSmem.offset0,0x4
	.type		.nv.reservedSmem.cap,@object
	.size		.nv.reservedSmem.cap,0x4
